//
// Generated by NVIDIA NVVM Compiler
//
// Compiler Build ID: CL-36424714
// Cuda compilation tools, release 13.0, V13.0.88
// Based on NVVM 20.0.0
//

.version 9.0
.target sm_100
.address_size 64

	// .globl	_Z23filter_aug_input_kernelPKfPfPKiiiiii

.visible .entry _Z23filter_aug_input_kernelPKfPfPKiiiiii(
	.param .u64 .ptr .align 1 _Z23filter_aug_input_kernelPKfPfPKiiiiii_param_0,
	.param .u64 .ptr .align 1 _Z23filter_aug_input_kernelPKfPfPKiiiiii_param_1,
	.param .u64 .ptr .align 1 _Z23filter_aug_input_kernelPKfPfPKiiiiii_param_2,
	.param .u32 _Z23filter_aug_input_kernelPKfPfPKiiiiii_param_3,
	.param .u32 _Z23filter_aug_input_kernelPKfPfPKiiiiii_param_4,
	.param .u32 _Z23filter_aug_input_kernelPKfPfPKiiiiii_param_5,
	.param .u32 _Z23filter_aug_input_kernelPKfPfPKiiiiii_param_6,
	.param .u32 _Z23filter_aug_input_kernelPKfPfPKiiiiii_param_7
)
{
	.reg .pred 	%p<17>;
	.reg .b32 	%r<77>;
	.reg .b32 	%f<31>;
	.reg .b64 	%rd<31>;

	ld.param.u64 	%rd7, [_Z23filter_aug_input_kernelPKfPfPKiiiiii_param_0];
	ld.param.u64 	%rd8, [_Z23filter_aug_input_kernelPKfPfPKiiiiii_param_1];
	ld.param.u64 	%rd6, [_Z23filter_aug_input_kernelPKfPfPKiiiiii_param_2];
	ld.param.u32 	%r40, [_Z23filter_aug_input_kernelPKfPfPKiiiiii_param_3];
	ld.param.u32 	%r44, [_Z23filter_aug_input_kernelPKfPfPKiiiiii_param_4];
	ld.param.u32 	%r41, [_Z23filter_aug_input_kernelPKfPfPKiiiiii_param_5];
	ld.param.u32 	%r42, [_Z23filter_aug_input_kernelPKfPfPKiiiiii_param_6];
	ld.param.u32 	%r43, [_Z23filter_aug_input_kernelPKfPfPKiiiiii_param_7];
	cvta.to.global.u64 	%rd1, %rd8;
	cvta.to.global.u64 	%rd2, %rd7;
	mov.u32 	%r46, %ctaid.x;
	mov.u32 	%r47, %ntid.x;
	mov.u32 	%r48, %tid.x;
	mad.lo.s32 	%r1, %r46, %r47, %r48;
	mov.u32 	%r49, %ctaid.y;
	mov.u32 	%r50, %ntid.y;
	mov.u32 	%r51, %tid.y;
	mad.lo.s32 	%r52, %r49, %r50, %r51;
	setp.ge.s32 	%p1, %r1, %r43;
	setp.ge.s32 	%p2, %r52, %r44;
	or.pred  	%p3, %p1, %p2;
	@%p3 bra 	$L__BB0_21;
	mul.lo.s32 	%r3, %r43, %r52;
	setp.lt.s32 	%p4, %r41, 1;
	@%p4 bra 	$L__BB0_21;
	add.s32 	%r53, %r3, %r1;
	mul.lo.s32 	%r4, %r53, %r41;
	setp.lt.s32 	%p5, %r40, 1;
	mul.lo.s32 	%r5, %r53, %r42;
	@%p5 bra 	$L__BB0_9;
	cvta.to.global.u64 	%rd3, %rd6;
	mul.lo.s32 	%r6, %r40, %r1;
	mov.b32 	%r64, 0;
	mov.u32 	%r67, %r64;
$L__BB0_4:
	add.s32 	%r9, %r4, %r64;
	mov.b32 	%r66, 0;
$L__BB0_5:
	add.s32 	%r61, %r66, %r6;
	mul.wide.s32 	%rd25, %r61, 4;
	add.s64 	%rd26, %rd3, %rd25;
	ld.global.u32 	%r62, [%rd26];
	setp.eq.s32 	%p14, %r9, %r62;
	@%p14 bra 	$L__BB0_8;
	add.s32 	%r66, %r66, 1;
	setp.eq.s32 	%p15, %r66, %r40;
	@%p15 bra 	$L__BB0_7;
	bra.uni 	$L__BB0_5;
$L__BB0_7:
	mul.wide.s32 	%rd27, %r9, 4;
	add.s64 	%rd28, %rd2, %rd27;
	ld.global.f32 	%f30, [%rd28];
	add.s32 	%r63, %r5, %r67;
	mul.wide.s32 	%rd29, %r63, 4;
	add.s64 	%rd30, %rd1, %rd29;
	st.global.f32 	[%rd30], %f30;
	add.s32 	%r67, %r67, 1;
$L__BB0_8:
	add.s32 	%r64, %r64, 1;
	setp.eq.s32 	%p16, %r64, %r41;
	@%p16 bra 	$L__BB0_21;
	bra.uni 	$L__BB0_4;
$L__BB0_9:
	and.b32  	%r15, %r41, 15;
	setp.lt.u32 	%p6, %r41, 16;
	mov.b32 	%r72, 0;
	@%p6 bra 	$L__BB0_12;
	and.b32  	%r72, %r41, 2147483632;
	neg.s32 	%r70, %r72;
	add.s64 	%rd4, %rd2, 32;
	add.s64 	%rd5, %rd1, 32;
	mov.u32 	%r68, %r5;
	mov.u32 	%r69, %r4;
$L__BB0_11:
	.pragma "nounroll";
	mul.wide.s32 	%rd9, %r69, 4;
	add.s64 	%rd10, %rd4, %rd9;
	mul.wide.s32 	%rd11, %r68, 4;
	add.s64 	%rd12, %rd5, %rd11;
	ld.global.f32 	%f1, [%rd10+-32];
	st.global.f32 	[%rd12+-32], %f1;
	ld.global.f32 	%f2, [%rd10+-28];
	st.global.f32 	[%rd12+-28], %f2;
	ld.global.f32 	%f3, [%rd10+-24];
	st.global.f32 	[%rd12+-24], %f3;
	ld.global.f32 	%f4, [%rd10+-20];
	st.global.f32 	[%rd12+-20], %f4;
	ld.global.f32 	%f5, [%rd10+-16];
	st.global.f32 	[%rd12+-16], %f5;
	ld.global.f32 	%f6, [%rd10+-12];
	st.global.f32 	[%rd12+-12], %f6;
	ld.global.f32 	%f7, [%rd10+-8];
	st.global.f32 	[%rd12+-8], %f7;
	ld.global.f32 	%f8, [%rd10+-4];
	st.global.f32 	[%rd12+-4], %f8;
	ld.global.f32 	%f9, [%rd10];
	st.global.f32 	[%rd12], %f9;
	ld.global.f32 	%f10, [%rd10+4];
	st.global.f32 	[%rd12+4], %f10;
	ld.global.f32 	%f11, [%rd10+8];
	st.global.f32 	[%rd12+8], %f11;
	ld.global.f32 	%f12, [%rd10+12];
	st.global.f32 	[%rd12+12], %f12;
	ld.global.f32 	%f13, [%rd10+16];
	st.global.f32 	[%rd12+16], %f13;
	ld.global.f32 	%f14, [%rd10+20];
	st.global.f32 	[%rd12+20], %f14;
	ld.global.f32 	%f15, [%rd10+24];
	st.global.f32 	[%rd12+24], %f15;
	ld.global.f32 	%f16, [%rd10+28];
	st.global.f32 	[%rd12+28], %f16;
	add.s32 	%r70, %r70, 16;
	add.s32 	%r69, %r69, 16;
	add.s32 	%r68, %r68, 16;
	setp.ne.s32 	%p7, %r70, 0;
	@%p7 bra 	$L__BB0_11;
$L__BB0_12:
	setp.eq.s32 	%p8, %r15, 0;
	@%p8 bra 	$L__BB0_21;
	and.b32  	%r25, %r41, 7;
	setp.lt.u32 	%p9, %r15, 8;
	@%p9 bra 	$L__BB0_15;
	add.s32 	%r55, %r4, %r72;
	mul.wide.s32 	%rd13, %r55, 4;
	add.s64 	%rd14, %rd2, %rd13;
	ld.global.f32 	%f17, [%rd14];
	add.s32 	%r56, %r5, %r72;
	mul.wide.s32 	%rd15, %r56, 4;
	add.s64 	%rd16, %rd1, %rd15;
	st.global.f32 	[%rd16], %f17;
	ld.global.f32 	%f18, [%rd14+4];
	st.global.f32 	[%rd16+4], %f18;
	ld.global.f32 	%f19, [%rd14+8];
	st.global.f32 	[%rd16+8], %f19;
	ld.global.f32 	%f20, [%rd14+12];
	st.global.f32 	[%rd16+12], %f20;
	ld.global.f32 	%f21, [%rd14+16];
	st.global.f32 	[%rd16+16], %f21;
	ld.global.f32 	%f22, [%rd14+20];
	st.global.f32 	[%rd16+20], %f22;
	ld.global.f32 	%f23, [%rd14+24];
	st.global.f32 	[%rd16+24], %f23;
	ld.global.f32 	%f24, [%rd14+28];
	st.global.f32 	[%rd16+28], %f24;
	add.s32 	%r72, %r72, 8;
$L__BB0_15:
	setp.eq.s32 	%p10, %r25, 0;
	@%p10 bra 	$L__BB0_21;
	and.b32  	%r28, %r41, 3;
	setp.lt.u32 	%p11, %r25, 4;
	@%p11 bra 	$L__BB0_18;
	add.s32 	%r57, %r4, %r72;
	mul.wide.s32 	%rd17, %r57, 4;
	add.s64 	%rd18, %rd2, %rd17;
	ld.global.f32 	%f25, [%rd18];
	add.s32 	%r58, %r5, %r72;
	mul.wide.s32 	%rd19, %r58, 4;
	add.s64 	%rd20, %rd1, %rd19;
	st.global.f32 	[%rd20], %f25;
	ld.global.f32 	%f26, [%rd18+4];
	st.global.f32 	[%rd20+4], %f26;
	ld.global.f32 	%f27, [%rd18+8];
	st.global.f32 	[%rd20+8], %f27;
	ld.global.f32 	%f28, [%rd18+12];
	st.global.f32 	[%rd20+12], %f28;
	add.s32 	%r72, %r72, 4;
$L__BB0_18:
	setp.eq.s32 	%p12, %r28, 0;
	@%p12 bra 	$L__BB0_21;
	add.s32 	%r76, %r72, %r5;
	add.s32 	%r75, %r72, %r4;
	neg.s32 	%r74, %r28;
$L__BB0_20:
	.pragma "nounroll";
	mul.wide.s32 	%rd21, %r76, 4;
	add.s64 	%rd22, %rd1, %rd21;
	mul.wide.s32 	%rd23, %r75, 4;
	add.s64 	%rd24, %rd2, %rd23;
	ld.global.f32 	%f29, [%rd24];
	st.global.f32 	[%rd22], %f29;
	add.s32 	%r76, %r76, 1;
	add.s32 	%r75, %r75, 1;
	add.s32 	%r74, %r74, 1;
	setp.ne.s32 	%p13, %r74, 0;
	@%p13 bra 	$L__BB0_20;
$L__BB0_21:
	ret;

}


// ===== COMPILED SASS (sm_100) =====

	.target	sm_100

	.elftype	@"ET_EXEC"


//--------------------- .note.nv.tkinfo           --------------------------
	.section	.note.nv.tkinfo,"",@"SHT_NOTE"
	.sectionflags	@"SHF_NOTE_NV_TKINFO"
	.tkinfo
        /*0018*/ 	.word	0x00000002
        /*0030*/ 	.string	""
        /*0030*/ 	.string	"ptxas"
        /*0030*/ 	.string	"Cuda compilation tools, release 13.0, V13.0.88"
        /*0030*/ 	.string	"Build cuda_13.0.r13.0/compiler.36424714_0"
        /*0030*/ 	.string	"-arch sm_100 -m 64 "



//--------------------- .note.nv.cuinfo           --------------------------
	.section	.note.nv.cuinfo,"",@"SHT_NOTE"
	.sectionflags	@"SHF_NOTE_NV_CUINFO"
        /*0018*/ 	.short	0x0002
        /*001a*/ 	.short	0x0064
        /*001c*/ 	.short	0x0082
	.zero		2


//--------------------- .nv.info                  --------------------------
	.section	.nv.info,"",@"SHT_CUDA_INFO"
	.align	4


	//----- nvinfo : EIATTR_REGCOUNT
	.align		4
        /*0000*/ 	.byte	0x04, 0x2f
        /*0002*/ 	.short	(.L_1 - .L_0)
	.align		4
.L_0:
        /*0004*/ 	.word	index@(_Z23filter_aug_input_kernelPKfPfPKiiiiii)
        /*0008*/ 	.word	0x0000001a


	//----- nvinfo : EIATTR_FRAME_SIZE
	.align		4
.L_1:
        /*000c*/ 	.byte	0x04, 0x11
        /*000e*/ 	.short	(.L_3 - .L_2)
	.align		4
.L_2:
        /*0010*/ 	.word	index@(_Z23filter_aug_input_kernelPKfPfPKiiiiii)
        /*0014*/ 	.word	0x00000000


	//----- nvinfo : EIATTR_MIN_STACK_SIZE
	.align		4
.L_3:
        /*0018*/ 	.byte	0x04, 0x12
        /*001a*/ 	.short	(.L_5 - .L_4)
	.align		4
.L_4:
        /*001c*/ 	.word	index@(_Z23filter_aug_input_kernelPKfPfPKiiiiii)
        /*0020*/ 	.word	0x00000000
.L_5:


//--------------------- .nv.compat                --------------------------
	.section	.nv.compat,"",@"SHT_CUDA_COMPAT_INFO"
	.align	4
        /*0000*/ 	.byte	0x02, 0x09, 0x00, 0x00, 0x02, 0x02, 0x01, 0x00, 0x02, 0x05, 0x05, 0x00, 0x03, 0x07, 0x01, 0x01
        /*0010*/ 	.byte	0x02, 0x03, 0x00, 0x00, 0x02, 0x06, 0x01, 0x00, 0x04, 0x0b, 0x08, 0x00, 0x09, 0x00, 0x00, 0x00
        /*0020*/ 	.byte	0x00, 0x00, 0x00, 0x00


//--------------------- .nv.info._Z23filter_aug_input_kernelPKfPfPKiiiiii --------------------------
	.section	.nv.info._Z23filter_aug_input_kernelPKfPfPKiiiiii,"",@"SHT_CUDA_INFO"
	.sectionflags	@""
	.align	4


	//----- nvinfo : EIATTR_CUDA_API_VERSION
	.align		4
        /*0000*/ 	.byte	0x04, 0x37
        /*0002*/ 	.short	(.L_7 - .L_6)
.L_6:
        /*0004*/ 	.word	0x00000082


	//----- nvinfo : EIATTR_KPARAM_INFO
	.align		4
.L_7:
        /*0008*/ 	.byte	0x04, 0x17
        /*000a*/ 	.short	(.L_9 - .L_8)
.L_8:
        /*000c*/ 	.word	0x00000000
        /*0010*/ 	.short	0x0007
        /*0012*/ 	.short	0x0028
        /*0014*/ 	.byte	0x00, 0xf0, 0x11, 0x00


	//----- nvinfo : EIATTR_KPARAM_INFO
	.align		4
.L_9:
        /*0018*/ 	.byte	0x04, 0x17
        /*001a*/ 	.short	(.L_11 - .L_10)
.L_10:
        /*001c*/ 	.word	0x00000000
        /*0020*/ 	.short	0x0006
        /*0022*/ 	.short	0x0024
        /*0024*/ 	.byte	0x00, 0xf0, 0x11, 0x00


	//----- nvinfo : EIATTR_KPARAM_INFO
	.align		4
.L_11:
        /*0028*/ 	.byte	0x04, 0x17
        /*002a*/ 	.short	(.L_13 - .L_12)
.L_12:
        /*002c*/ 	.word	0x00000000
        /*0030*/ 	.short	0x0005
        /*0032*/ 	.short	0x0020
        /*0034*/ 	.byte	0x00, 0xf0, 0x11, 0x00


	//----- nvinfo : EIATTR_KPARAM_INFO
	.align		4
.L_13:
        /*0038*/ 	.byte	0x04, 0x17
        /*003a*/ 	.short	(.L_15 - .L_14)
.L_14:
        /*003c*/ 	.word	0x00000000
        /*0040*/ 	.short	0x0004
        /*0042*/ 	.short	0x001c
        /*0044*/ 	.byte	0x00, 0xf0, 0x11, 0x00


	//----- nvinfo : EIATTR_KPARAM_INFO
	.align		4
.L_15:
        /*0048*/ 	.byte	0x04, 0x17
        /*004a*/ 	.short	(.L_17 - .L_16)
.L_16:
        /*004c*/ 	.word	0x00000000
        /*0050*/ 	.short	0x0003
        /*0052*/ 	.short	0x0018
        /*0054*/ 	.byte	0x00, 0xf0, 0x11, 0x00


	//----- nvinfo : EIATTR_KPARAM_INFO
	.align		4
.L_17:
        /*0058*/ 	.byte	0x04, 0x17
        /*005a*/ 	.short	(.L_19 - .L_18)
.L_18:
        /*005c*/ 	.word	0x00000000
        /*0060*/ 	.short	0x0002
        /*0062*/ 	.short	0x0010
        /*0064*/ 	.byte	0x00, 0xf5, 0x21, 0x00


	//----- nvinfo : EIATTR_KPARAM_INFO
	.align		4
.L_19:
        /*0068*/ 	.byte	0x04, 0x17
        /*006a*/ 	.short	(.L_21 - .L_20)
.L_20:
        /*006c*/ 	.word	0x00000000
        /*0070*/ 	.short	0x0001
        /*0072*/ 	.short	0x0008
        /*0074*/ 	.byte	0x00, 0xf5, 0x21, 0x00


	//----- nvinfo : EIATTR_KPARAM_INFO
	.align		4
.L_21:
        /*0078*/ 	.byte	0x04, 0x17
        /*007a*/ 	.short	(.L_23 - .L_22)
.L_22:
        /*007c*/ 	.word	0x00000000
        /*0080*/ 	.short	0x0000
        /*0082*/ 	.short	0x0000
        /*0084*/ 	.byte	0x00, 0xf5, 0x21, 0x00


	//----- nvinfo : EIATTR_SPARSE_MMA_MASK
	.align		4
.L_23:
        /*0088*/ 	.byte	0x03, 0x50
        /*008a*/ 	.short	0x0000


	//----- nvinfo : EIATTR_MAXREG_COUNT
	.align		4
        /*008c*/ 	.byte	0x03, 0x1b
        /*008e*/ 	.short	0x00ff


	//----- nvinfo : EIATTR_MERCURY_ISA_VERSION
	.align		4
        /*0090*/ 	.byte	0x03, 0x5f
        /*0092*/ 	.short	0x0101


	//----- nvinfo : EIATTR_VRC_CTA_INIT_COUNT
	.align		4
        /*0094*/ 	.byte	0x02, 0x4a
	.zero		1
	.zero		1


	//----- nvinfo : EIATTR_EXIT_INSTR_OFFSETS
	.align		4
        /*0098*/ 	.byte	0x04, 0x1c
        /*009a*/ 	.short	(.L_25 - .L_24)


	//   ....[0]....
.L_24:
        /*009c*/ 	.word	0x000000d0


	//   ....[1]....
        /*00a0*/ 	.word	0x00000100


	//   ....[2]....
        /*00a4*/ 	.word	0x000003b0


	//   ....[3]....
        /*00a8*/ 	.word	0x00000770


	//   ....[4]....
        /*00ac*/ 	.word	0x00000930


	//   ....[5]....
        /*00b0*/ 	.word	0x00000a70


	//   ....[6]....
        /*00b4*/ 	.word	0x00000b60


	//----- nvinfo : EIATTR_CRS_STACK_SIZE
	.align		4
.L_25:
        /*00b8*/ 	.byte	0x04, 0x1e
        /*00ba*/ 	.short	(.L_27 - .L_26)
.L_26:
        /*00bc*/ 	.word	0x00000000


	//----- nvinfo : EIATTR_CBANK_PARAM_SIZE
	.align		4
.L_27:
        /*00c0*/ 	.byte	0x03, 0x19
        /*00c2*/ 	.short	0x002c


	//----- nvinfo : EIATTR_PARAM_CBANK
	.align		4
        /*00c4*/ 	.byte	0x04, 0x0a
        /*00c6*/ 	.short	(.L_29 - .L_28)
	.align		4
.L_28:
        /*00c8*/ 	.word	index@(.nv.constant0._Z23filter_aug_input_kernelPKfPfPKiiiiii)
        /*00cc*/ 	.short	0x0380
        /*00ce*/ 	.short	0x002c


	//----- nvinfo : EIATTR_SW_WAR
	.align		4
.L_29:
        /*00d0*/ 	.byte	0x04, 0x36
        /*00d2*/ 	.short	(.L_31 - .L_30)
.L_30:
        /*00d4*/ 	.word	0x00000008
.L_31:


//--------------------- .nv.callgraph             --------------------------
	.section	.nv.callgraph,"",@"SHT_CUDA_CALLGRAPH"
	.align	4
	.sectionentsize	8
	.align		4
        /*0000*/ 	.word	0x00000000
	.align		4
        /*0004*/ 	.word	0xffffffff
	.align		4
        /*0008*/ 	.word	0x00000000
	.align		4
        /*000c*/ 	.word	0xfffffffe
	.align		4
        /*0010*/ 	.word	0x00000000
	.align		4
        /*0014*/ 	.word	0xfffffffd
	.align		4
        /*0018*/ 	.word	0x00000000
	.align		4
        /*001c*/ 	.word	0xfffffffc


//--------------------- .text._Z23filter_aug_input_kernelPKfPfPKiiiiii --------------------------
	.section	.text._Z23filter_aug_input_kernelPKfPfPKiiiiii,"ax",@progbits
	.align	128
        .global         _Z23filter_aug_input_kernelPKfPfPKiiiiii
        .type           _Z23filter_aug_input_kernelPKfPfPKiiiiii,@function
        .size           _Z23filter_aug_input_kernelPKfPfPKiiiiii,(.L_x_12 - _Z23filter_aug_input_kernelPKfPfPKiiiiii)
        .other          _Z23filter_aug_input_kernelPKfPfPKiiiiii,@"STO_CUDA_ENTRY STV_DEFAULT"
_Z23filter_aug_input_kernelPKfPfPKiiiiii:
.text._Z23filter_aug_input_kernelPKfPfPKiiiiii:
[----:B------:R-:W-:Y:S01]  /*0000*/  LDC R1, c[0x0][0x37c] ;  /* 0x0000df00ff017b82 */ /* 0x000fe20000000800 */
[----:B------:R-:W0:Y:S07]  /*0010*/  S2R R5, SR_TID.Y ;  /* 0x0000000000057919 */ /* 0x000e2e0000002200 */
[----:B------:R-:W1:Y:S01]  /*0020*/  LDC R3, c[0x0][0x360] ;  /* 0x0000d800ff037b82 */ /* 0x000e620000000800 */
[----:B------:R-:W2:Y:S01]  /*0030*/  LDCU UR6, c[0x0][0x39c] ;  /* 0x00007380ff0677ac */ /* 0x000ea20008000800 */
[----:B------:R-:W1:Y:S01]  /*0040*/  S2R R2, SR_TID.X ;  /* 0x0000000000027919 */ /* 0x000e620000002100 */
[----:B------:R-:W3:Y:S05]  /*0050*/  LDCU UR7, c[0x0][0x3a8] ;  /* 0x00007500ff0777ac */ /* 0x000eea0008000800 */
[----:B------:R-:W0:Y:S08]  /*0060*/  S2UR UR5, SR_CTAID.Y ;  /* 0x00000000000579c3 */ /* 0x000e300000002600 */
[----:B------:R-:W0:Y:S08]  /*0070*/  LDC R0, c[0x0][0x364] ;  /* 0x0000d900ff007b82 */ /* 0x000e300000000800 */
[----:B------:R-:W1:Y:S01]  /*0080*/  S2UR UR4, SR_CTAID.X ;  /* 0x00000000000479c3 */ /* 0x000e620000002500 */
[----:B0-----:R-:W-:-:S05]  /*0090*/  IMAD R0, R0, UR5, R5 ;  /* 0x0000000500007c24 */ /* 0x001fca000f8e0205 */
[----:B--2---:R-:W-:Y:S01]  /*00a0*/  ISETP.GE.AND P0, PT, R0, UR6, PT ;  /* 0x0000000600007c0c */ /* 0x004fe2000bf06270 */
[----:B-1----:R-:W-:-:S05]  /*00b0*/  IMAD R3, R3, UR4, R2 ;  /* 0x0000000403037c24 */ /* 0x002fca000f8e0202 */
[----:B---3--:R-:W-:-:S13]  /*00c0*/  ISETP.GE.OR P0, PT, R3, UR7, P0 ;  /* 0x0000000703007c0c */ /* 0x008fda0008706670 */
[----:B------:R-:W-:Y:S05]  /*00d0*/  @P0 EXIT ;  /* 0x000000000000094d */ /* 0x000fea0003800000 */
[----:B------:R-:W0:Y:S02]  /*00e0*/  LDC R4, c[0x0][0x3a0] ;  /* 0x0000e800ff047b82 */ /* 0x000e240000000800 */
[----:B0-----:R-:W-:-:S13]  /*00f0*/  ISETP.GE.AND P0, PT, R4, 0x1, PT ;  /* 0x000000010400780c */ /* 0x001fda0003f06270 */
[----:B------:R-:W-:Y:S05]  /*0100*/  @!P0 EXIT ;  /* 0x000000000000894d */ /* 0x000fea0003800000 */
[----:B------:R-:W0:Y:S01]  /*0110*/  LDCU UR4, c[0x0][0x398] ;  /* 0x00007300ff0477ac */ /* 0x000e220008000800 */
[----:B------:R-:W-:Y:S01]  /*0120*/  IMAD R5, R0, UR7, R3 ;  /* 0x0000000700057c24 */ /* 0x000fe2000f8e0203 */
[----:B------:R-:W1:Y:S03]  /*0130*/  LDCU UR5, c[0x0][0x3a4] ;  /* 0x00007480ff0577ac */ /* 0x000e660008000800 */
[C---:B------:R-:W-:Y:S01]  /*0140*/  IMAD R0, R5.reuse, R4, RZ ;  /* 0x0000000405007224 */ /* 0x040fe200078e02ff */
[----:B------:R-:W2:Y:S01]  /*0150*/  LDCU.64 UR12, c[0x0][0x358] ;  /* 0x00006b00ff0c77ac */ /* 0x000ea20008000a00 */
[----:B0-----:R-:W-:Y:S01]  /*0160*/  UISETP.GE.AND UP0, UPT, UR4, 0x1, UPT ;  /* 0x000000010400788c */ /* 0x001fe2000bf06270 */
[----:B-1----:R-:W-:-:S08]  /*0170*/  IMAD R2, R5, UR5, RZ ;  /* 0x0000000505027c24 */ /* 0x002fd0000f8e02ff */
[----:B--2---:R-:W-:Y:S05]  /*0180*/  BRA.U !UP0, `(.L_x_0) ;  /* 0x0000000108947547 */ /* 0x004fea000b800000 */
[----:B------:R-:W-:Y:S02]  /*0190*/  IMAD.MOV.U32 R9, RZ, RZ, RZ ;  /* 0x000000ffff097224 */ /* 0x000fe400078e00ff */
[----:B------:R-:W-:Y:S01]  /*01a0*/  IMAD R3, R3, UR4, RZ ;  /* 0x0000000403037c24 */ /* 0x000fe2000f8e02ff */
[----:B------:R-:W-:-:S06]  /*01b0*/  UMOV UR4, URZ ;  /* 0x000000ff00047c82 */ /* 0x000fcc0008000000 */
.L_x_5:
[----:B0-----:R-:W0:Y:S01]  /*01c0*/  LDC.64 R4, c[0x0][0x390] ;  /* 0x0000e400ff047b82 */ /* 0x001e220000000a00 */
[----:B------:R-:W1:Y:S01]  /*01d0*/  LDCU UR6, c[0x0][0x398] ;  /* 0x00007300ff0677ac */ /* 0x000e620008000800 */
[----:B0-----:R-:W-:-:S06]  /*01e0*/  IMAD.WIDE R4, R3, 0x4, R4 ;  /* 0x0000000403047825 */ /* 0x001fcc00078e0204 */
[----:B------:R-:W2:Y:S01]  /*01f0*/  LDG.E R4, desc[UR12][R4.64] ;  /* 0x0000000c04047981 */ /* 0x000ea2000c1e1900 */
[----:B------:R-:W-:Y:S01]  /*0200*/  VIADD R11, R0, UR4 ;  /* 0x00000004000b7c36 */ /* 0x000fe20008000000 */
[----:B------:R-:W-:Y:S04]  /*0210*/  BSSY.RECONVERGENT B0, `(.L_x_1) ;  /* 0x0000016000007945 */ /* 0x000fe80003800200 */
[----:B--2---:R-:W-:-:S13]  /*0220*/  ISETP.NE.AND P0, PT, R11, R4, PT ;  /* 0x000000040b00720c */ /* 0x004fda0003f05270 */
[----:B-1----:R-:W-:Y:S05]  /*0230*/  @!P0 BRA `(.L_x_2) ;  /* 0x00000000004c8947 */ /* 0x002fea0003800000 */
[----:B------:R-:W0:Y:S01]  /*0240*/  LDC.64 R6, c[0x0][0x390] ;  /* 0x0000e400ff067b82 */ /* 0x000e220000000a00 */
[----:B------:R-:W-:-:S07]  /*0250*/  HFMA2 R8, -RZ, RZ, 0, 0 ;  /* 0x00000000ff087431 */ /* 0x000fce00000001ff */
.L_x_4:
[----:B------:R-:W-:-:S05]  /*0260*/  VIADD R8, R8, 0x1 ;  /* 0x0000000108087836 */ /* 0x000fca0000000000 */
[----:B------:R-:W-:-:S13]  /*0270*/  ISETP.NE.AND P0, PT, R8, UR6, PT ;  /* 0x0000000608007c0c */ /* 0x000fda000bf05270 */
[----:B------:R-:W-:Y:S05]  /*0280*/  @!P0 BRA `(.L_x_3) ;  /* 0x0000000000188947 */ /* 0x000fea0003800000 */
[----:B------:R-:W-:-:S05]  /*0290*/  IADD3 R5, PT, PT, R3, R8, RZ ;  /* 0x0000000803057210 */ /* 0x000fca0007ffe0ff */
[----:B0-----:R-:W-:-:S06]  /*02a0*/  IMAD.WIDE R4, R5, 0x4, R6 ;  /* 0x0000000405047825 */ /* 0x001fcc00078e0206 */
[----:B------:R-:W2:Y:S02]  /*02b0*/  LDG.E R4, desc[UR12][R4.64] ;  /* 0x0000000c04047981 */ /* 0x000ea4000c1e1900 */
[----:B--2---:R-:W-:-:S13]  /*02c0*/  ISETP.NE.AND P0, PT, R11, R4, PT ;  /* 0x000000040b00720c */ /* 0x004fda0003f05270 */
[----:B------:R-:W-:Y:S05]  /*02d0*/  @P0 BRA `(.L_x_4) ;  /* 0xfffffffc00e00947 */ /* 0x000fea000383ffff */
[----:B------:R-:W-:Y:S05]  /*02e0*/  BRA `(.L_x_2) ;  /* 0x0000000000207947 */ /* 0x000fea0003800000 */
.L_x_3:
[----:B------:R-:W1:Y:S08]  /*02f0*/  LDC.64 R4, c[0x0][0x380] ;  /* 0x0000e000ff047b82 */ /* 0x000e700000000a00 */
[----:B0-----:R-:W0:Y:S01]  /*0300*/  LDC.64 R6, c[0x0][0x388] ;  /* 0x0000e200ff067b82 */ /* 0x001e220000000a00 */
[----:B-1----:R-:W-:-:S06]  /*0310*/  IMAD.WIDE R4, R11, 0x4, R4 ;  /* 0x000000040b047825 */ /* 0x002fcc00078e0204 */
[----:B------:R-:W2:Y:S01]  /*0320*/  LDG.E R5, desc[UR12][R4.64] ;  /* 0x0000000c04057981 */ /* 0x000ea2000c1e1900 */
[----:B------:R-:W-:Y:S01]  /*0330*/  IMAD.IADD R11, R2, 0x1, R9 ;  /* 0x00000001020b7824 */ /* 0x000fe200078e0209 */
[----:B------:R-:W-:-:S03]  /*0340*/  IADD3 R9, PT, PT, R9, 0x1, RZ ;  /* 0x0000000109097810 */ /* 0x000fc60007ffe0ff */
[----:B0-----:R-:W-:-:S05]  /*0350*/  IMAD.WIDE R6, R11, 0x4, R6 ;  /* 0x000000040b067825 */ /* 0x001fca00078e0206 */
[----:B--2---:R0:W-:Y:S02]  /*0360*/  STG.E desc[UR12][R6.64], R5 ;  /* 0x0000000506007986 */ /* 0x0041e4000c10190c */
.L_x_2:
[----:B------:R-:W-:Y:S05]  /*0370*/  BSYNC.RECONVERGENT B0 ;  /* 0x0000000000007941 */ /* 0x000fea0003800200 */
.L_x_1:
[----:B------:R-:W1:Y:S01]  /*0380*/  LDC R4, c[0x0][0x3a0] ;  /* 0x0000e800ff047b82 */ /* 0x000e620000000800 */
[----:B------:R-:W-:-:S06]  /*0390*/  UIADD3 UR5, UPT, UPT, UR4, 0x1, URZ ;  /* 0x0000000104057890 */ /* 0x000fcc000fffe0ff */
[----:B-1----:R-:W-:-:S13]  /*03a0*/  ISETP.NE.AND P0, PT, R4, UR5, PT ;  /* 0x0000000504007c0c */ /* 0x002fda000bf05270 */
[----:B------:R-:W-:Y:S05]  /*03b0*/  @!P0 EXIT ;  /* 0x000000000000894d */ /* 0x000fea0003800000 */
[----:B------:R-:W-:Y:S01]  /*03c0*/  UMOV UR4, UR5 ;  /* 0x0000000500047c82 */ /* 0x000fe20008000000 */
[----:B------:R-:W-:Y:S05]  /*03d0*/  BRA `(.L_x_5) ;  /* 0xfffffffc00787947 */ /* 0x000fea000383ffff */
.L_x_0:
[C---:B------:R-:W-:Y:S01]  /*03e0*/  ISETP.GE.U32.AND P1, PT, R4.reuse, 0x10, PT ;  /* 0x000000100400780c */ /* 0x040fe20003f26070 */
[----:B------:R-:W-:Y:S01]  /*03f0*/  IMAD.MOV.U32 R3, RZ, RZ, RZ ;  /* 0x000000ffff037224 */ /* 0x000fe200078e00ff */
[----:B------:R-:W-:-:S04]  /*0400*/  LOP3.LUT R12, R4, 0xf, RZ, 0xc0, !PT ;  /* 0x0000000f040c7812 */ /* 0x000fc800078ec0ff */
[----:B------:R-:W-:-:S07]  /*0410*/  ISETP.NE.AND P0, PT, R12, RZ, PT ;  /* 0x000000ff0c00720c */ /* 0x000fce0003f05270 */
[----:B------:R-:W-:Y:S06]  /*0420*/  @!P1 BRA `(.L_x_6) ;  /* 0x0000000000d09947 */ /* 0x000fec0003800000 */
[----:B------:R-:W0:Y:S01]  /*0430*/  LDCU.128 UR8, c[0x0][0x380] ;  /* 0x00007000ff0877ac */ /* 0x000e220008000c00 */
[----:B------:R-:W-:Y:S01]  /*0440*/  LOP3.LUT R3, R4, 0x7ffffff0, RZ, 0xc0, !PT ;  /* 0x7ffffff004037812 */ /* 0x000fe200078ec0ff */
[----:B------:R-:W-:Y:S01]  /*0450*/  IMAD.MOV.U32 R5, RZ, RZ, R0 ;  /* 0x000000ffff057224 */ /* 0x000fe200078e0000 */
[----:B------:R-:W-:Y:S02]  /*0460*/  MOV R10, R2 ;  /* 0x00000002000a7202 */ /* 0x000fe40000000f00 */
[----:B------:R-:W-:Y:S01]  /*0470*/  IADD3 R11, PT, PT, -R3, RZ, RZ ;  /* 0x000000ff030b7210 */ /* 0x000fe20007ffe1ff */
[----:B0-----:R-:W-:Y:S02]  /*0480*/  UIADD3 UR6, UP0, UPT, UR8, 0x20, URZ ;  /* 0x0000002008067890 */ /* 0x001fe4000ff1e0ff */
[----:B------:R-:W-:Y:S02]  /*0490*/  UIADD3 UR4, UP1, UPT, UR10, 0x20, URZ ;  /* 0x000000200a047890 */ /* 0x000fe4000ff3e0ff */
[----:B------:R-:W-:-:S02]  /*04a0*/  UIADD3.X UR7, UPT, UPT, URZ, UR9, URZ, UP0, !UPT ;  /* 0x00000009ff077290 */ /* 0x000fc400087fe4ff */
[----:B------:R-:W-:-:S12]  /*04b0*/  UIADD3.X UR5, UPT, UPT, URZ, UR11, URZ, UP1, !UPT ;  /* 0x0000000bff057290 */ /* 0x000fd80008ffe4ff */
.L_x_7:
[----:B------:R-:W-:Y:S01]  /*04c0*/  MOV R7, UR7 ;  /* 0x0000000700077c02 */ /* 0x000fe20008000f00 */
[----:B------:R-:W-:-:S04]  /*04d0*/  IMAD.U32 R6, RZ, RZ, UR6 ;  /* 0x00000006ff067e24 */ /* 0x000fc8000f8e00ff */
[----:B------:R-:W-:-:S05]  /*04e0*/  IMAD.WIDE R6, R5, 0x4, R6 ;  /* 0x0000000405067825 */ /* 0x000fca00078e0206 */
[----:B----4-:R-:W2:Y:S01]  /*04f0*/  LDG.E R13, desc[UR12][R6.64+-0x20] ;  /* 0xffffe00c060d7981 */ /* 0x010ea2000c1e1900 */
[----:B------:R-:W-:Y:S01]  /*0500*/  MOV R9, UR5 ;  /* 0x0000000500097c02 */ /* 0x000fe20008000f00 */
[----:B------:R-:W-:-:S04]  /*0510*/  IMAD.U32 R8, RZ, RZ, UR4 ;  /* 0x00000004ff087e24 */ /* 0x000fc8000f8e00ff */
[----:B------:R-:W-:-:S05]  /*0520*/  IMAD.WIDE R8, R10, 0x4, R8 ;  /* 0x000000040a087825 */ /* 0x000fca00078e0208 */
[----:B--2---:R0:W-:Y:S04]  /*0530*/  STG.E desc[UR12][R8.64+-0x20], R13 ;  /* 0xffffe00d08007986 */ /* 0x0041e8000c10190c */
[----:B------:R-:W2:Y:S04]  /*0540*/  LDG.E R15, desc[UR12][R6.64+-0x1c] ;  /* 0xffffe40c060f7981 */ /* 0x000ea8000c1e1900 */
[----:B--2---:R1:W-:Y:S04]  /*0550*/  STG.E desc[UR12][R8.64+-0x1c], R15 ;  /* 0xffffe40f08007986 */ /* 0x0043e8000c10190c */
[----:B------:R-:W2:Y:S04]  /*0560*/  LDG.E R17, desc[UR12][R6.64+-0x18] ;  /* 0xffffe80c06117981 */ /* 0x000ea8000c1e1900 */
[----:B--2---:R2:W-:Y:S04]  /*0570*/  STG.E desc[UR12][R8.64+-0x18], R17 ;  /* 0xffffe81108007986 */ /* 0x0045e8000c10190c */
[----:B------:R-:W3:Y:S04]  /*0580*/  LDG.E R19, desc[UR12][R6.64+-0x14] ;  /* 0xffffec0c06137981 */ /* 0x000ee8000c1e1900 */
[----:B---3--:R3:W-:Y:S04]  /*0590*/  STG.E desc[UR12][R8.64+-0x14], R19 ;  /* 0xffffec1308007986 */ /* 0x0087e8000c10190c */
[----:B------:R-:W4:Y:S04]  /*05a0*/  LDG.E R21, desc[UR12][R6.64+-0x10] ;  /* 0xfffff00c06157981 */ /* 0x000f28000c1e1900 */
[----:B----4-:R4:W-:Y:S04]  /*05b0*/  STG.E desc[UR12][R8.64+-0x10], R21 ;  /* 0xfffff01508007986 */ /* 0x0109e8000c10190c */
[----:B------:R-:W5:Y:S04]  /*05c0*/  LDG.E R23, desc[UR12][R6.64+-0xc] ;  /* 0xfffff40c06177981 */ /* 0x000f68000c1e1900 */
[----:B-----5:R5:W-:Y:S04]  /*05d0*/  STG.E desc[UR12][R8.64+-0xc], R23 ;  /* 0xfffff41708007986 */ /* 0x020be8000c10190c */
[----:B0-----:R-:W2:Y:S04]  /*05e0*/  LDG.E R13, desc[UR12][R6.64+-0x8] ;  /* 0xfffff80c060d7981 */ /* 0x001ea8000c1e1900 */
[----:B--2---:R0:W-:Y:S04]  /*05f0*/  STG.E desc[UR12][R8.64+-0x8], R13 ;  /* 0xfffff80d08007986 */ /* 0x0041e8000c10190c */
[----:B-1----:R-:W2:Y:S04]  /*0600*/  LDG.E R15, desc[UR12][R6.64+-0x4] ;  /* 0xfffffc0c060f7981 */ /* 0x002ea8000c1e1900 */
[----:B--2---:R1:W-:Y:S04]  /*0610*/  STG.E desc[UR12][R8.64+-0x4], R15 ;  /* 0xfffffc0f08007986 */ /* 0x0043e8000c10190c */
[----:B------:R-:W2:Y:S04]  /*0620*/  LDG.E R17, desc[UR12][R6.64] ;  /* 0x0000000c06117981 */ /* 0x000ea8000c1e1900 */
[----:B--2---:R2:W-:Y:S04]  /*0630*/  STG.E desc[UR12][R8.64], R17 ;  /* 0x0000001108007986 */ /* 0x0045e8000c10190c */
[----:B---3--:R-:W3:Y:S04]  /*0640*/  LDG.E R19, desc[UR12][R6.64+0x4] ;  /* 0x0000040c06137981 */ /* 0x008ee8000c1e1900 */
[----:B---3--:R3:W-:Y:S04]  /*0650*/  STG.E desc[UR12][R8.64+0x4], R19 ;  /* 0x0000041308007986 */ /* 0x0087e8000c10190c */
[----:B----4-:R-:W4:Y:S04]  /*0660*/  LDG.E R21, desc[UR12][R6.64+0x8] ;  /* 0x0000080c06157981 */ /* 0x010f28000c1e1900 */
[----:B----4-:R4:W-:Y:S04]  /*0670*/  STG.E desc[UR12][R8.64+0x8], R21 ;  /* 0x0000081508007986 */ /* 0x0109e8000c10190c */
[----:B-----5:R-:W5:Y:S04]  /*0680*/  LDG.E R23, desc[UR12][R6.64+0xc] ;  /* 0x00000c0c06177981 */ /* 0x020f68000c1e1900 */
[----:B-----5:R4:W-:Y:S04]  /*0690*/  STG.E desc[UR12][R8.64+0xc], R23 ;  /* 0x00000c1708007986 */ /* 0x0209e8000c10190c */
[----:B0-----:R-:W5:Y:S04]  /*06a0*/  LDG.E R13, desc[UR12][R6.64+0x10] ;  /* 0x0000100c060d7981 */ /* 0x001f68000c1e1900 */
[----:B-----5:R4:W-:Y:S04]  /*06b0*/  STG.E desc[UR12][R8.64+0x10], R13 ;  /* 0x0000100d08007986 */ /* 0x0209e8000c10190c */
[----:B-1----:R-:W5:Y:S04]  /*06c0*/  LDG.E R15, desc[UR12][R6.64+0x14] ;  /* 0x0000140c060f7981 */ /* 0x002f68000c1e1900 */
[----:B-----5:R4:W-:Y:S04]  /*06d0*/  STG.E desc[UR12][R8.64+0x14], R15 ;  /* 0x0000140f08007986 */ /* 0x0209e8000c10190c */
[----:B--2---:R-:W2:Y:S04]  /*06e0*/  LDG.E R17, desc[UR12][R6.64+0x18] ;  /* 0x0000180c06117981 */ /* 0x004ea8000c1e1900 */
[----:B--2---:R4:W-:Y:S04]  /*06f0*/  STG.E desc[UR12][R8.64+0x18], R17 ;  /* 0x0000181108007986 */ /* 0x0049e8000c10190c */
[----:B---3--:R-:W2:Y:S01]  /*0700*/  LDG.E R19, desc[UR12][R6.64+0x1c] ;  /* 0x00001c0c06137981 */ /* 0x008ea2000c1e1900 */
[----:B------:R-:W-:Y:S01]  /*0710*/  VIADD R11, R11, 0x10 ;  /* 0x000000100b0b7836 */ /* 0x000fe20000000000 */
[----:B------:R-:W-:Y:S01]  /*0720*/  IADD3 R5, PT, PT, R5, 0x10, RZ ;  /* 0x0000001005057810 */ /* 0x000fe20007ffe0ff */
[----:B------:R-:W-:-:S03]  /*0730*/  VIADD R10, R10, 0x10 ;  /* 0x000000100a0a7836 */ /* 0x000fc60000000000 */
[----:B------:R-:W-:Y:S01]  /*0740*/  ISETP.NE.AND P1, PT, R11, RZ, PT ;  /* 0x000000ff0b00720c */ /* 0x000fe20003f25270 */
[----:B--2---:R4:W-:-:S12]  /*0750*/  STG.E desc[UR12][R8.64+0x1c], R19 ;  /* 0x00001c1308007986 */ /* 0x0049d8000c10190c */
[----:B------:R-:W-:Y:S05]  /*0760*/  @P1 BRA `(.L_x_7) ;  /* 0xfffffffc00541947 */ /* 0x000fea000383ffff */
.L_x_6:
[----:B------:R-:W-:Y:S05]  /*0770*/  @!P0 EXIT ;  /* 0x000000000000894d */ /* 0x000fea0003800000 */
[----:B------:R-:W-:Y:S02]  /*0780*/  ISETP.GE.U32.AND P0, PT, R12, 0x8, PT ;  /* 0x000000080c00780c */ /* 0x000fe40003f06070 */
[----:B------:R-:W-:-:S04]  /*0790*/  LOP3.LUT R14, R4, 0x7, RZ, 0xc0, !PT ;  /* 0x00000007040e7812 */ /* 0x000fc800078ec0ff */
[----:B------:R-:W-:-:S07]  /*07a0*/  ISETP.NE.AND P1, PT, R14, RZ, PT ;  /* 0x000000ff0e00720c */ /* 0x000fce0003f25270 */
[----:B------:R-:W-:Y:S06]  /*07b0*/  @!P0 BRA `(.L_x_8) ;  /* 0x00000000005c8947 */ /* 0x000fec0003800000 */
[----:B------:R-:W0:Y:S01]  /*07c0*/  LDC.64 R6, c[0x0][0x380] ;  /* 0x0000e000ff067b82 */ /* 0x000e220000000a00 */
[----:B------:R-:W-:-:S07]  /*07d0*/  IADD3 R5, PT, PT, R0, R3, RZ ;  /* 0x0000000300057210 */ /* 0x000fce0007ffe0ff */
[----:B----4-:R-:W1:Y:S01]  /*07e0*/  LDC.64 R8, c[0x0][0x388] ;  /* 0x0000e200ff087b82 */ /* 0x010e620000000a00 */
[----:B0-----:R-:W-:-:S05]  /*07f0*/  IMAD.WIDE R6, R5, 0x4, R6 ;  /* 0x0000000405067825 */ /* 0x001fca00078e0206 */
[----:B------:R-:W2:Y:S01]  /*0800*/  LDG.E R5, desc[UR12][R6.64] ;  /* 0x0000000c06057981 */ /* 0x000ea2000c1e1900 */
[----:B------:R-:W-:-:S04]  /*0810*/  IMAD.IADD R11, R2, 0x1, R3 ;  /* 0x00000001020b7824 */ /* 0x000fc800078e0203 */
[----:B-1----:R-:W-:-:S05]  /*0820*/  IMAD.WIDE R8, R11, 0x4, R8 ;  /* 0x000000040b087825 */ /* 0x002fca00078e0208 */
[----:B--2---:R0:W-:Y:S04]  /*0830*/  STG.E desc[UR12][R8.64], R5 ;  /* 0x0000000508007986 */ /* 0x0041e8000c10190c */
[----:B------:R-:W2:Y:S04]  /*0840*/  LDG.E R11, desc[UR12][R6.64+0x4] ;  /* 0x0000040c060b7981 */ /* 0x000ea8000c1e1900 */
[----:B--2---:R1:W-:Y:S04]  /*0850*/  STG.E desc[UR12][R8.64+0x4], R11 ;  /* 0x0000040b08007986 */ /* 0x0043e8000c10190c */
[----:B------:R-:W2:Y:S04]  /*0860*/  LDG.E R13, desc[UR12][R6.64+0x8] ;  /* 0x0000080c060d7981 */ /* 0x000ea8000c1e1900 */
[----:B--2---:R2:W-:Y:S04]  /*0870*/  STG.E desc[UR12][R8.64+0x8], R13 ;  /* 0x0000080d08007986 */ /* 0x0045e8000c10190c */
[----:B------:R-:W3:Y:S04]  /*0880*/  LDG.E R15, desc[UR12][R6.64+0xc] ;  /* 0x00000c0c060f7981 */ /* 0x000ee8000c1e1900 */
[----:B---3--:R2:W-:Y:S04]  /*0890*/  STG.E desc[UR12][R8.64+0xc], R15 ;  /* 0x00000c0f08007986 */ /* 0x0085e8000c10190c */
[----:B------:R-:W3:Y:S04]  /*08a0*/  LDG.E R17, desc[UR12][R6.64+0x10] ;  /* 0x0000100c06117981 */ /* 0x000ee8000c1e1900 */
[----:B---3--:R2:W-:Y:S04]  /*08b0*/  STG.E desc[UR12][R8.64+0x10], R17 ;  /* 0x0000101108007986 */ /* 0x0085e8000c10190c */
[----:B------:R-:W3:Y:S04]  /*08c0*/  LDG.E R19, desc[UR12][R6.64+0x14] ;  /* 0x0000140c06137981 */ /* 0x000ee8000c1e1900 */
[----:B---3--:R2:W-:Y:S04]  /*08d0*/  STG.E desc[UR12][R8.64+0x14], R19 ;  /* 0x0000141308007986 */ /* 0x0085e8000c10190c */
[----:B0-----:R-:W3:Y:S04]  /*08e0*/  LDG.E R5, desc[UR12][R6.64+0x18] ;  /* 0x0000180c06057981 */ /* 0x001ee8000c1e1900 */
[----:B---3--:R2:W-:Y:S04]  /*08f0*/  STG.E desc[UR12][R8.64+0x18], R5 ;  /* 0x0000180508007986 */ /* 0x0085e8000c10190c */
[----:B-1----:R-:W3:Y:S01]  /*0900*/  LDG.E R11, desc[UR12][R6.64+0x1c] ;  /* 0x00001c0c060b7981 */ /* 0x002ee2000c1e1900 */
[----:B------:R-:W-:-:S03]  /*0910*/  IADD3 R3, PT, PT, R3, 0x8, RZ ;  /* 0x0000000803037810 */ /* 0x000fc60007ffe0ff */
[----:B---3--:R2:W-:Y:S04]  /*0920*/  STG.E desc[UR12][R8.64+0x1c], R11 ;  /* 0x00001c0b08007986 */ /* 0x0085e8000c10190c */
.L_x_8:
[----:B------:R-:W-:Y:S05]  /*0930*/  @!P1 EXIT ;  /* 0x000000000000994d */ /* 0x000fea0003800000 */
[----:B------:R-:W-:Y:S02]  /*0940*/  ISETP.GE.U32.AND P0, PT, R14, 0x4, PT ;  /* 0x000000040e00780c */ /* 0x000fe40003f06070 */
[----:B------:R-:W-:-:S04]  /*0950*/  LOP3.LUT R10, R4, 0x3, RZ, 0xc0, !PT ;  /* 0x00000003040a7812 */ /* 0x000fc800078ec0ff */
[----:B------:R-:W-:-:S07]  /*0960*/  ISETP.NE.AND P1, PT, R10, RZ, PT ;  /* 0x000000ff0a00720c */ /* 0x000fce0003f25270 */
[----:B------:R-:W-:Y:S06]  /*0970*/  @!P0 BRA `(.L_x_9) ;  /* 0x00000000003c8947 */ /* 0x000fec0003800000 */
[----:B--2---:R-:W0:Y:S01]  /*0980*/  LDC.64 R4, c[0x0][0x380] ;  /* 0x0000e000ff047b82 */ /* 0x004e220000000a00 */
[----:B------:R-:W-:-:S04]  /*0990*/  IMAD.IADD R7, R0, 0x1, R3 ;  /* 0x0000000100077824 */ /* 0x000fc800078e0203 */
[----:B0-----:R-:W-:-:S03]  /*09a0*/  IMAD.WIDE R4, R7, 0x4, R4 ;  /* 0x0000000407047825 */ /* 0x001fc600078e0204 */
[----:B------:R-:W0:Y:S02]  /*09b0*/  LDC.64 R6, c[0x0][0x388] ;  /* 0x0000e200ff067b82 */ /* 0x000e240000000a00 */
[----:B----4-:R-:W2:Y:S01]  /*09c0*/  LDG.E R9, desc[UR12][R4.64] ;  /* 0x0000000c04097981 */ /* 0x010ea2000c1e1900 */
[----:B------:R-:W-:-:S05]  /*09d0*/  IADD3 R11, PT, PT, R2, R3, RZ ;  /* 0x00000003020b7210 */ /* 0x000fca0007ffe0ff */
[----:B0-----:R-:W-:-:S05]  /*09e0*/  IMAD.WIDE R6, R11, 0x4, R6 ;  /* 0x000000040b067825 */ /* 0x001fca00078e0206 */
[----:B--2---:R0:W-:Y:S04]  /*09f0*/  STG.E desc[UR12][R6.64], R9 ;  /* 0x0000000906007986 */ /* 0x0041e8000c10190c */
[----:B------:R-:W2:Y:S04]  /*0a00*/  LDG.E R11, desc[UR12][R4.64+0x4] ;  /* 0x0000040c040b7981 */ /* 0x000ea8000c1e1900 */
[----:B--2---:R0:W-:Y:S04]  /*0a10*/  STG.E desc[UR12][R6.64+0x4], R11 ;  /* 0x0000040b06007986 */ /* 0x0041e8000c10190c */
[----:B------:R-:W2:Y:S04]  /*0a20*/  LDG.E R13, desc[UR12][R4.64+0x8] ;  /* 0x0000080c040d7981 */ /* 0x000ea8000c1e1900 */
[----:B--2---:R0:W-:Y:S04]  /*0a30*/  STG.E desc[UR12][R6.64+0x8], R13 ;  /* 0x0000080d06007986 */ /* 0x0041e8000c10190c */
[----:B------:R-:W2:Y:S01]  /*0a40*/  LDG.E R15, desc[UR12][R4.64+0xc] ;  /* 0x00000c0c040f7981 */ /* 0x000ea2000c1e1900 */
[----:B------:R-:W-:-:S03]  /*0a50*/  VIADD R3, R3, 0x4 ;  /* 0x0000000403037836 */ /* 0x000fc60000000000 */
[----:B--2---:R0:W-:Y:S04]  /*0a60*/  STG.E desc[UR12][R6.64+0xc], R15 ;  /* 0x00000c0f06007986 */ /* 0x0041e8000c10190c */
.L_x_9:
[----:B------:R-:W-:Y:S05]  /*0a70*/  @!P1 EXIT ;  /* 0x000000000000994d */ /* 0x000fea0003800000 */
[----:B0-2-4-:R-:W0:Y:S01]  /*0a80*/  LDC.64 R8, c[0x0][0x380] ;  /* 0x0000e000ff087b82 */ /* 0x015e220000000a00 */
[----:B------:R-:W-:Y:S01]  /*0a90*/  IADD3 R11, PT, PT, R2, R3, RZ ;  /* 0x00000003020b7210 */ /* 0x000fe20007ffe0ff */
[----:B------:R-:W-:Y:S01]  /*0aa0*/  IMAD.IADD R13, R0, 0x1, R3 ;  /* 0x00000001000d7824 */ /* 0x000fe200078e0203 */
[----:B------:R-:W-:-:S05]  /*0ab0*/  IADD3 R10, PT, PT, -R10, RZ, RZ ;  /* 0x000000ff0a0a7210 */ /* 0x000fca0007ffe1ff */
[----:B------:R-:W1:Y:S02]  /*0ac0*/  LDC.64 R6, c[0x0][0x388] ;  /* 0x0000e200ff067b82 */ /* 0x000e640000000a00 */
.L_x_10:
[----:B0-2---:R-:W-:-:S06]  /*0ad0*/  IMAD.WIDE R4, R13, 0x4, R8 ;  /* 0x000000040d047825 */ /* 0x005fcc00078e0208 */
[----:B------:R-:W2:Y:S01]  /*0ae0*/  LDG.E R5, desc[UR12][R4.64] ;  /* 0x0000000c04057981 */ /* 0x000ea2000c1e1900 */
[C---:B-1----:R-:W-:Y:S01]  /*0af0*/  IMAD.WIDE R2, R11.reuse, 0x4, R6 ;  /* 0x000000040b027825 */ /* 0x042fe200078e0206 */
[----:B------:R-:W-:Y:S02]  /*0b00*/  IADD3 R11, PT, PT, R11, 0x1, RZ ;  /* 0x000000010b0b7810 */ /* 0x000fe40007ffe0ff */
[----:B------:R-:W-:Y:S01]  /*0b10*/  IADD3 R13, PT, PT, R13, 0x1, RZ ;  /* 0x000000010d0d7810 */ /* 0x000fe20007ffe0ff */
[----:B------:R-:W-:-:S05]  /*0b20*/  VIADD R10, R10, 0x1 ;  /* 0x000000010a0a7836 */ /* 0x000fca0000000000 */
[----:B------:R-:W-:Y:S01]  /*0b30*/  ISETP.NE.AND P0, PT, R10, RZ, PT ;  /* 0x000000ff0a00720c */ /* 0x000fe20003f05270 */
[----:B--2---:R2:W-:-:S12]  /*0b40*/  STG.E desc[UR12][R2.64], R5 ;  /* 0x0000000502007986 */ /* 0x0045d8000c10190c */
[----:B------:R-:W-:Y:S05]  /*0b50*/  @P0 BRA `(.L_x_10) ;  /* 0xfffffffc00dc0947 */ /* 0x000fea000383ffff */
[----:B------:R-:W-:Y:S05]  /*0b60*/  EXIT ;  /* 0x000000000000794d */ /* 0x000fea0003800000 */
.L_x_11:
[----:B------:R-:W-:-:S00]  /*0b70*/  BRA `(.L_x_11) ;  /* 0xfffffffc00fc7947 */ /* 0x000fc0000383ffff */
[----:B------:R-:W-:-:S00]  /*0b80*/  NOP ;  /* 0x0000000000007918 */ /* 0x000fc00000000000 */
[----:B------:R-:W-:-:S00]  /*0b90*/  NOP ;  /* 0x0000000000007918 */ /* 0x000fc00000000000 */
[----:B------:R-:W-:-:S00]  /*0ba0*/  NOP ;  /* 0x0000000000007918 */ /* 0x000fc00000000000 */
[----:B------:R-:W-:-:S00]  /*0bb0*/  NOP ;  /* 0x0000000000007918 */ /* 0x000fc00000000000 */
[----:B------:R-:W-:-:S00]  /*0bc0*/  NOP ;  /* 0x0000000000007918 */ /* 0x000fc00000000000 */
[----:B------:R-:W-:-:S00]  /*0bd0*/  NOP ;  /* 0x0000000000007918 */ /* 0x000fc00000000000 */
[----:B------:R-:W-:-:S00]  /*0be0*/  NOP ;  /* 0x0000000000007918 */ /* 0x000fc00000000000 */
[----:B------:R-:W-:-:S00]  /*0bf0*/  NOP ;  /* 0x0000000000007918 */ /* 0x000fc00000000000 */
.L_x_12:


//--------------------- .nv.shared.reserved.0     --------------------------
	.section	.nv.shared.reserved.0,"aw",@nobits
	.weak		__nv_reservedSMEM_offset_0_alias
	.size		__nv_reservedSMEM_offset_0_alias, 0, 64
	.other		__nv_reservedSMEM_offset_0_alias,@"STO_CUDA_RESERVED_SHARED STV_DEFAULT"
__nv_reservedSMEM_offset_0_alias:
	.zero		0
	.zero		64


//--------------------- .nv.constant0._Z23filter_aug_input_kernelPKfPfPKiiiiii --------------------------
	.section	.nv.constant0._Z23filter_aug_input_kernelPKfPfPKiiiiii,"a",@progbits
	.sectionflags	@""
	.align	4
.nv.constant0._Z23filter_aug_input_kernelPKfPfPKiiiiii:
	.zero		940


//--------------------- SYMBOLS --------------------------

	.type		.nv.reservedSmem.offset0,@object
	.size		.nv.reservedSmem.offset0,0x4
